//
// Generated by NVIDIA NVVM Compiler
//
// Compiler Build ID: CL-36424714
// Cuda compilation tools, release 13.0, V13.0.88
// Based on NVVM 20.0.0
//

.version 9.0
.target sm_100
.address_size 64

	// .globl	_Z6hello8v

.visible .entry _Z6hello8v()
{


	ret;

}


// ===== COMPILED SASS (sm_100) =====

	.target	sm_100

	.elftype	@"ET_EXEC"


//--------------------- .note.nv.tkinfo           --------------------------
	.section	.note.nv.tkinfo,"",@"SHT_NOTE"
	.sectionflags	@"SHF_NOTE_NV_TKINFO"
	.tkinfo
        /*0018*/ 	.word	0x00000002
        /*0030*/ 	.string	""
        /*0030*/ 	.string	"ptxas"
        /*0030*/ 	.string	"Cuda compilation tools, release 13.0, V13.0.88"
        /*0030*/ 	.string	"Build cuda_13.0.r13.0/compiler.36424714_0"
        /*0030*/ 	.string	"-arch sm_100 -m 64 "



//--------------------- .note.nv.cuinfo           --------------------------
	.section	.note.nv.cuinfo,"",@"SHT_NOTE"
	.sectionflags	@"SHF_NOTE_NV_CUINFO"
        /*0018*/ 	.short	0x0002
        /*001a*/ 	.short	0x0064
        /*001c*/ 	.short	0x0082
	.zero		2


//--------------------- .nv.info                  --------------------------
	.section	.nv.info,"",@"SHT_CUDA_INFO"
	.align	4


	//----- nvinfo : EIATTR_REGCOUNT
	.align		4
        /*0000*/ 	.byte	0x04, 0x2f
        /*0002*/ 	.short	(.L_1 - .L_0)
	.align		4
.L_0:
        /*0004*/ 	.word	index@(_Z6hello8v)
        /*0008*/ 	.word	0x00000004


	//----- nvinfo : EIATTR_FRAME_SIZE
	.align		4
.L_1:
        /*000c*/ 	.byte	0x04, 0x11
        /*000e*/ 	.short	(.L_3 - .L_2)
	.align		4
.L_2:
        /*0010*/ 	.word	index@(_Z6hello8v)
        /*0014*/ 	.word	0x00000000


	//----- nvinfo : EIATTR_MIN_STACK_SIZE
	.align		4
.L_3:
        /*0018*/ 	.byte	0x04, 0x12
        /*001a*/ 	.short	(.L_5 - .L_4)
	.align		4
.L_4:
        /*001c*/ 	.word	index@(_Z6hello8v)
        /*0020*/ 	.word	0x00000000
.L_5:


//--------------------- .nv.compat                --------------------------
	.section	.nv.compat,"",@"SHT_CUDA_COMPAT_INFO"
	.align	4
        /*0000*/ 	.byte	0x02, 0x09, 0x00, 0x00, 0x02, 0x02, 0x01, 0x00, 0x02, 0x05, 0x05, 0x00, 0x03, 0x07, 0x01, 0x01
        /*0010*/ 	.byte	0x02, 0x03, 0x00, 0x00, 0x02, 0x06, 0x01, 0x00, 0x04, 0x0b, 0x08, 0x00, 0x09, 0x00, 0x00, 0x00
        /*0020*/ 	.byte	0x00, 0x00, 0x00, 0x00


//--------------------- .nv.info._Z6hello8v       --------------------------
	.section	.nv.info._Z6hello8v,"",@"SHT_CUDA_INFO"
	.sectionflags	@""
	.align	4


	//----- nvinfo : EIATTR_CUDA_API_VERSION
	.align		4
        /*0000*/ 	.byte	0x04, 0x37
        /*0002*/ 	.short	(.L_7 - .L_6)
.L_6:
        /*0004*/ 	.word	0x00000082


	//----- nvinfo : EIATTR_SPARSE_MMA_MASK
	.align		4
.L_7:
        /*0008*/ 	.byte	0x03, 0x50
        /*000a*/ 	.short	0x0000


	//----- nvinfo : EIATTR_MAXREG_COUNT
	.align		4
        /*000c*/ 	.byte	0x03, 0x1b
        /*000e*/ 	.short	0x00ff


	//----- nvinfo : EIATTR_MERCURY_ISA_VERSION
	.align		4
        /*0010*/ 	.byte	0x03, 0x5f
        /*0012*/ 	.short	0x0101


	//----- nvinfo : EIATTR_VRC_CTA_INIT_COUNT
	.align		4
        /*0014*/ 	.byte	0x02, 0x4a
	.zero		1
	.zero		1


	//----- nvinfo : EIATTR_EXIT_INSTR_OFFSETS
	.align		4
        /*0018*/ 	.byte	0x04, 0x1c
        /*001a*/ 	.short	(.L_9 - .L_8)


	//   ....[0]....
.L_8:
        /*001c*/ 	.word	0x00000010


	//----- nvinfo : EIATTR_SW_WAR
	.align		4
.L_9:
        /*0020*/ 	.byte	0x04, 0x36
        /*0022*/ 	.short	(.L_11 - .L_10)
.L_10:
        /*0024*/ 	.word	0x00000008
.L_11:


//--------------------- .nv.callgraph             --------------------------
	.section	.nv.callgraph,"",@"SHT_CUDA_CALLGRAPH"
	.align	4
	.sectionentsize	8
	.align		4
        /*0000*/ 	.word	0x00000000
	.align		4
        /*0004*/ 	.word	0xffffffff
	.align		4
        /*0008*/ 	.word	0x00000000
	.align		4
        /*000c*/ 	.word	0xfffffffe
	.align		4
        /*0010*/ 	.word	0x00000000
	.align		4
        /*0014*/ 	.word	0xfffffffd
	.align		4
        /*0018*/ 	.word	0x00000000
	.align		4
        /*001c*/ 	.word	0xfffffffc


//--------------------- .text._Z6hello8v          --------------------------
	.section	.text._Z6hello8v,"ax",@progbits
	.align	128
        .global         _Z6hello8v
        .type           _Z6hello8v,@function
        .size           _Z6hello8v,(.L_x_1 - _Z6hello8v)
        .other          _Z6hello8v,@"STO_CUDA_ENTRY STV_DEFAULT"
_Z6hello8v:
.text._Z6hello8v:
[----:B------:R-:W-:Y:S01]  /*0000*/  LDC R1, c[0x0][0x37c] ;  /* 0x0000df00ff017b82 */ /* 0x000fe20000000800 */
[----:B------:R-:W-:Y:S05]  /*0010*/  EXIT ;  /* 0x000000000000794d */ /* 0x000fea0003800000 */
.L_x_0:
[----:B------:R-:W-:-:S00]  /*0020*/  BRA `(.L_x_0) ;  /* 0xfffffffc00fc7947 */ /* 0x000fc0000383ffff */
[----:B------:R-:W-:-:S00]  /*0030*/  NOP ;  /* 0x0000000000007918 */ /* 0x000fc00000000000 */
        /* <DEDUP_REMOVED lines=12> */
.L_x_1:


//--------------------- .nv.shared.reserved.0     --------------------------
	.section	.nv.shared.reserved.0,"aw",@nobits
	.weak		__nv_reservedSMEM_offset_0_alias
	.size		__nv_reservedSMEM_offset_0_alias, 0, 64
	.other		__nv_reservedSMEM_offset_0_alias,@"STO_CUDA_RESERVED_SHARED STV_DEFAULT"
__nv_reservedSMEM_offset_0_alias:
	.zero		0
	.zero		64


//--------------------- .nv.constant0._Z6hello8v  --------------------------
	.section	.nv.constant0._Z6hello8v,"a",@progbits
	.sectionflags	@""
	.align	4
.nv.constant0._Z6hello8v:
	.zero		896


//--------------------- SYMBOLS --------------------------

	.type		.nv.reservedSmem.offset0,@object
	.size		.nv.reservedSmem.offset0,0x4
